//
// Generated by NVIDIA NVVM Compiler
//
// Compiler Build ID: CL-36424714
// Cuda compilation tools, release 13.0, V13.0.88
// Based on NVVM 20.0.0
//

.version 9.0
.target sm_100
.address_size 64

	// .globl	_Z24tiled_gemm_shared_memoryPKfS0_Pfiii
// _ZZ24tiled_gemm_shared_memoryPKfS0_PfiiiE6A_smem has been demoted
// _ZZ24tiled_gemm_shared_memoryPKfS0_PfiiiE6B_smem has been demoted

.visible .entry _Z24tiled_gemm_shared_memoryPKfS0_Pfiii(
	.param .u64 .ptr .align 1 _Z24tiled_gemm_shared_memoryPKfS0_Pfiii_param_0,
	.param .u64 .ptr .align 1 _Z24tiled_gemm_shared_memoryPKfS0_Pfiii_param_1,
	.param .u64 .ptr .align 1 _Z24tiled_gemm_shared_memoryPKfS0_Pfiii_param_2,
	.param .u32 _Z24tiled_gemm_shared_memoryPKfS0_Pfiii_param_3,
	.param .u32 _Z24tiled_gemm_shared_memoryPKfS0_Pfiii_param_4,
	.param .u32 _Z24tiled_gemm_shared_memoryPKfS0_Pfiii_param_5
)
{
	.reg .pred 	%p<26>;
	.reg .b32 	%r<63>;
	.reg .b32 	%f<181>;
	.reg .b64 	%rd<20>;
	// demoted variable
	.shared .align 4 .b8 _ZZ24tiled_gemm_shared_memoryPKfS0_PfiiiE6A_smem[1024];
	// demoted variable
	.shared .align 4 .b8 _ZZ24tiled_gemm_shared_memoryPKfS0_PfiiiE6B_smem[1024];
	ld.param.u64 	%rd5, [_Z24tiled_gemm_shared_memoryPKfS0_Pfiii_param_0];
	ld.param.u64 	%rd6, [_Z24tiled_gemm_shared_memoryPKfS0_Pfiii_param_1];
	ld.param.u32 	%r33, [_Z24tiled_gemm_shared_memoryPKfS0_Pfiii_param_3];
	ld.param.u32 	%r34, [_Z24tiled_gemm_shared_memoryPKfS0_Pfiii_param_4];
	ld.param.u32 	%r35, [_Z24tiled_gemm_shared_memoryPKfS0_Pfiii_param_5];
	cvta.to.global.u64 	%rd1, %rd6;
	cvta.to.global.u64 	%rd2, %rd5;
	mov.u32 	%r36, %ctaid.y;
	shl.b32 	%r37, %r36, 4;
	mov.u32 	%r1, %tid.y;
	add.s32 	%r2, %r37, %r1;
	mov.u32 	%r38, %ctaid.x;
	shl.b32 	%r3, %r38, 4;
	mov.u32 	%r4, %tid.x;
	add.s32 	%r5, %r3, %r4;
	setp.lt.s32 	%p1, %r35, 1;
	mov.f32 	%f180, 0f00000000;
	@%p1 bra 	$L__BB0_19;
	add.s32 	%r6, %r35, 15;
	mul.lo.s32 	%r7, %r35, %r2;
	shl.b32 	%r40, %r1, 6;
	mov.u32 	%r41, _ZZ24tiled_gemm_shared_memoryPKfS0_PfiiiE6A_smem;
	add.s32 	%r8, %r41, %r40;
	shl.b32 	%r42, %r4, 2;
	add.s32 	%r9, %r8, %r42;
	mov.u32 	%r43, _ZZ24tiled_gemm_shared_memoryPKfS0_PfiiiE6B_smem;
	add.s32 	%r11, %r43, %r42;
	add.s32 	%r10, %r11, %r40;
	setp.lt.u32 	%p2, %r35, 17;
	mov.f32 	%f180, 0f00000000;
	mov.b32 	%r62, 0;
	@%p2 bra 	$L__BB0_13;
	shr.u32 	%r44, %r6, 4;
	and.b32  	%r45, %r44, 134217726;
	neg.s32 	%r61, %r45;
	add.s32 	%r46, %r1, 16;
	mad.lo.s32 	%r47, %r34, %r46, %r4;
	add.s32 	%r59, %r47, %r3;
	shl.b32 	%r14, %r34, 5;
	mad.lo.s32 	%r48, %r1, %r34, %r4;
	add.s32 	%r58, %r48, %r3;
	add.s32 	%r56, %r4, %r7;
	mov.f32 	%f180, 0f00000000;
	mov.u32 	%r57, %r4;
	mov.u32 	%r60, %r1;
$L__BB0_3:
	setp.ge.s32 	%p3, %r2, %r33;
	setp.ge.s32 	%p4, %r57, %r35;
	mul.wide.s32 	%rd7, %r56, 4;
	add.s64 	%rd3, %rd2, %rd7;
	mov.f32 	%f172, 0f00000000;
	or.pred  	%p5, %p3, %p4;
	@%p5 bra 	$L__BB0_5;
	ld.global.nc.f32 	%f172, [%rd3];
$L__BB0_5:
	setp.ge.s32 	%p6, %r5, %r34;
	st.shared.f32 	[%r9], %f172;
	setp.ge.s32 	%p7, %r60, %r35;
	mov.f32 	%f173, 0f00000000;
	or.pred  	%p8, %p6, %p7;
	@%p8 bra 	$L__BB0_7;
	mul.wide.s32 	%rd8, %r58, 4;
	add.s64 	%rd9, %rd1, %rd8;
	ld.global.nc.f32 	%f173, [%rd9];
$L__BB0_7:
	st.shared.f32 	[%r10], %f173;
	bar.sync 	0;
	ld.shared.f32 	%f27, [%r8];
	ld.shared.f32 	%f28, [%r11];
	fma.rn.f32 	%f29, %f27, %f28, %f180;
	ld.shared.f32 	%f30, [%r8+4];
	ld.shared.f32 	%f31, [%r11+64];
	fma.rn.f32 	%f32, %f30, %f31, %f29;
	ld.shared.f32 	%f33, [%r8+8];
	ld.shared.f32 	%f34, [%r11+128];
	fma.rn.f32 	%f35, %f33, %f34, %f32;
	ld.shared.f32 	%f36, [%r8+12];
	ld.shared.f32 	%f37, [%r11+192];
	fma.rn.f32 	%f38, %f36, %f37, %f35;
	ld.shared.f32 	%f39, [%r8+16];
	ld.shared.f32 	%f40, [%r11+256];
	fma.rn.f32 	%f41, %f39, %f40, %f38;
	ld.shared.f32 	%f42, [%r8+20];
	ld.shared.f32 	%f43, [%r11+320];
	fma.rn.f32 	%f44, %f42, %f43, %f41;
	ld.shared.f32 	%f45, [%r8+24];
	ld.shared.f32 	%f46, [%r11+384];
	fma.rn.f32 	%f47, %f45, %f46, %f44;
	ld.shared.f32 	%f48, [%r8+28];
	ld.shared.f32 	%f49, [%r11+448];
	fma.rn.f32 	%f50, %f48, %f49, %f47;
	ld.shared.f32 	%f51, [%r8+32];
	ld.shared.f32 	%f52, [%r11+512];
	fma.rn.f32 	%f53, %f51, %f52, %f50;
	ld.shared.f32 	%f54, [%r8+36];
	ld.shared.f32 	%f55, [%r11+576];
	fma.rn.f32 	%f56, %f54, %f55, %f53;
	ld.shared.f32 	%f57, [%r8+40];
	ld.shared.f32 	%f58, [%r11+640];
	fma.rn.f32 	%f59, %f57, %f58, %f56;
	ld.shared.f32 	%f60, [%r8+44];
	ld.shared.f32 	%f61, [%r11+704];
	fma.rn.f32 	%f62, %f60, %f61, %f59;
	ld.shared.f32 	%f63, [%r8+48];
	ld.shared.f32 	%f64, [%r11+768];
	fma.rn.f32 	%f65, %f63, %f64, %f62;
	ld.shared.f32 	%f66, [%r8+52];
	ld.shared.f32 	%f67, [%r11+832];
	fma.rn.f32 	%f68, %f66, %f67, %f65;
	ld.shared.f32 	%f69, [%r8+56];
	ld.shared.f32 	%f70, [%r11+896];
	fma.rn.f32 	%f71, %f69, %f70, %f68;
	ld.shared.f32 	%f72, [%r8+60];
	ld.shared.f32 	%f73, [%r11+960];
	fma.rn.f32 	%f6, %f72, %f73, %f71;
	bar.sync 	0;
	add.s32 	%r49, %r57, 16;
	setp.ge.s32 	%p10, %r49, %r35;
	mov.f32 	%f174, 0f00000000;
	or.pred  	%p11, %p3, %p10;
	@%p11 bra 	$L__BB0_9;
	ld.global.nc.f32 	%f174, [%rd3+64];
$L__BB0_9:
	st.shared.f32 	[%r9], %f174;
	add.s32 	%r50, %r60, 16;
	setp.ge.s32 	%p13, %r50, %r35;
	mov.f32 	%f175, 0f00000000;
	or.pred  	%p14, %p6, %p13;
	@%p14 bra 	$L__BB0_11;
	mul.wide.s32 	%rd10, %r59, 4;
	add.s64 	%rd11, %rd1, %rd10;
	ld.global.nc.f32 	%f175, [%rd11];
$L__BB0_11:
	st.shared.f32 	[%r10], %f175;
	bar.sync 	0;
	ld.shared.f32 	%f75, [%r8];
	ld.shared.f32 	%f76, [%r11];
	fma.rn.f32 	%f77, %f75, %f76, %f6;
	ld.shared.f32 	%f78, [%r8+4];
	ld.shared.f32 	%f79, [%r11+64];
	fma.rn.f32 	%f80, %f78, %f79, %f77;
	ld.shared.f32 	%f81, [%r8+8];
	ld.shared.f32 	%f82, [%r11+128];
	fma.rn.f32 	%f83, %f81, %f82, %f80;
	ld.shared.f32 	%f84, [%r8+12];
	ld.shared.f32 	%f85, [%r11+192];
	fma.rn.f32 	%f86, %f84, %f85, %f83;
	ld.shared.f32 	%f87, [%r8+16];
	ld.shared.f32 	%f88, [%r11+256];
	fma.rn.f32 	%f89, %f87, %f88, %f86;
	ld.shared.f32 	%f90, [%r8+20];
	ld.shared.f32 	%f91, [%r11+320];
	fma.rn.f32 	%f92, %f90, %f91, %f89;
	ld.shared.f32 	%f93, [%r8+24];
	ld.shared.f32 	%f94, [%r11+384];
	fma.rn.f32 	%f95, %f93, %f94, %f92;
	ld.shared.f32 	%f96, [%r8+28];
	ld.shared.f32 	%f97, [%r11+448];
	fma.rn.f32 	%f98, %f96, %f97, %f95;
	ld.shared.f32 	%f99, [%r8+32];
	ld.shared.f32 	%f100, [%r11+512];
	fma.rn.f32 	%f101, %f99, %f100, %f98;
	ld.shared.f32 	%f102, [%r8+36];
	ld.shared.f32 	%f103, [%r11+576];
	fma.rn.f32 	%f104, %f102, %f103, %f101;
	ld.shared.f32 	%f105, [%r8+40];
	ld.shared.f32 	%f106, [%r11+640];
	fma.rn.f32 	%f107, %f105, %f106, %f104;
	ld.shared.f32 	%f108, [%r8+44];
	ld.shared.f32 	%f109, [%r11+704];
	fma.rn.f32 	%f110, %f108, %f109, %f107;
	ld.shared.f32 	%f111, [%r8+48];
	ld.shared.f32 	%f112, [%r11+768];
	fma.rn.f32 	%f113, %f111, %f112, %f110;
	ld.shared.f32 	%f114, [%r8+52];
	ld.shared.f32 	%f115, [%r11+832];
	fma.rn.f32 	%f116, %f114, %f115, %f113;
	ld.shared.f32 	%f117, [%r8+56];
	ld.shared.f32 	%f118, [%r11+896];
	fma.rn.f32 	%f119, %f117, %f118, %f116;
	ld.shared.f32 	%f120, [%r8+60];
	ld.shared.f32 	%f121, [%r11+960];
	fma.rn.f32 	%f180, %f120, %f121, %f119;
	bar.sync 	0;
	add.s32 	%r61, %r61, 2;
	add.s32 	%r60, %r60, 32;
	add.s32 	%r59, %r59, %r14;
	add.s32 	%r58, %r58, %r14;
	add.s32 	%r57, %r57, 32;
	add.s32 	%r56, %r56, 32;
	setp.ne.s32 	%p15, %r61, 0;
	@%p15 bra 	$L__BB0_3;
	and.b32  	%r62, %r6, 2147483616;
$L__BB0_13:
	and.b32  	%r51, %r6, 16;
	setp.eq.s32 	%p16, %r51, 0;
	@%p16 bra 	$L__BB0_19;
	setp.ge.s32 	%p17, %r2, %r33;
	add.s32 	%r52, %r62, %r4;
	setp.ge.s32 	%p18, %r52, %r35;
	mov.f32 	%f178, 0f00000000;
	or.pred  	%p19, %p17, %p18;
	@%p19 bra 	$L__BB0_16;
	add.s32 	%r53, %r52, %r7;
	mul.wide.s32 	%rd12, %r53, 4;
	add.s64 	%rd13, %rd2, %rd12;
	ld.global.nc.f32 	%f178, [%rd13];
$L__BB0_16:
	setp.ge.s32 	%p20, %r5, %r34;
	st.shared.f32 	[%r9], %f178;
	add.s32 	%r32, %r62, %r1;
	setp.ge.s32 	%p21, %r32, %r35;
	mov.f32 	%f179, 0f00000000;
	or.pred  	%p22, %p20, %p21;
	@%p22 bra 	$L__BB0_18;
	mad.lo.s32 	%r54, %r32, %r34, %r5;
	mul.wide.s32 	%rd14, %r54, 4;
	add.s64 	%rd15, %rd1, %rd14;
	ld.global.nc.f32 	%f179, [%rd15];
$L__BB0_18:
	st.shared.f32 	[%r10], %f179;
	bar.sync 	0;
	ld.shared.f32 	%f124, [%r8];
	ld.shared.f32 	%f125, [%r11];
	fma.rn.f32 	%f126, %f124, %f125, %f180;
	ld.shared.f32 	%f127, [%r8+4];
	ld.shared.f32 	%f128, [%r11+64];
	fma.rn.f32 	%f129, %f127, %f128, %f126;
	ld.shared.f32 	%f130, [%r8+8];
	ld.shared.f32 	%f131, [%r11+128];
	fma.rn.f32 	%f132, %f130, %f131, %f129;
	ld.shared.f32 	%f133, [%r8+12];
	ld.shared.f32 	%f134, [%r11+192];
	fma.rn.f32 	%f135, %f133, %f134, %f132;
	ld.shared.f32 	%f136, [%r8+16];
	ld.shared.f32 	%f137, [%r11+256];
	fma.rn.f32 	%f138, %f136, %f137, %f135;
	ld.shared.f32 	%f139, [%r8+20];
	ld.shared.f32 	%f140, [%r11+320];
	fma.rn.f32 	%f141, %f139, %f140, %f138;
	ld.shared.f32 	%f142, [%r8+24];
	ld.shared.f32 	%f143, [%r11+384];
	fma.rn.f32 	%f144, %f142, %f143, %f141;
	ld.shared.f32 	%f145, [%r8+28];
	ld.shared.f32 	%f146, [%r11+448];
	fma.rn.f32 	%f147, %f145, %f146, %f144;
	ld.shared.f32 	%f148, [%r8+32];
	ld.shared.f32 	%f149, [%r11+512];
	fma.rn.f32 	%f150, %f148, %f149, %f147;
	ld.shared.f32 	%f151, [%r8+36];
	ld.shared.f32 	%f152, [%r11+576];
	fma.rn.f32 	%f153, %f151, %f152, %f150;
	ld.shared.f32 	%f154, [%r8+40];
	ld.shared.f32 	%f155, [%r11+640];
	fma.rn.f32 	%f156, %f154, %f155, %f153;
	ld.shared.f32 	%f157, [%r8+44];
	ld.shared.f32 	%f158, [%r11+704];
	fma.rn.f32 	%f159, %f157, %f158, %f156;
	ld.shared.f32 	%f160, [%r8+48];
	ld.shared.f32 	%f161, [%r11+768];
	fma.rn.f32 	%f162, %f160, %f161, %f159;
	ld.shared.f32 	%f163, [%r8+52];
	ld.shared.f32 	%f164, [%r11+832];
	fma.rn.f32 	%f165, %f163, %f164, %f162;
	ld.shared.f32 	%f166, [%r8+56];
	ld.shared.f32 	%f167, [%r11+896];
	fma.rn.f32 	%f168, %f166, %f167, %f165;
	ld.shared.f32 	%f169, [%r8+60];
	ld.shared.f32 	%f170, [%r11+960];
	fma.rn.f32 	%f180, %f169, %f170, %f168;
	bar.sync 	0;
$L__BB0_19:
	setp.ge.s32 	%p23, %r2, %r33;
	setp.ge.s32 	%p24, %r5, %r34;
	or.pred  	%p25, %p23, %p24;
	@%p25 bra 	$L__BB0_21;
	ld.param.u64 	%rd19, [_Z24tiled_gemm_shared_memoryPKfS0_Pfiii_param_2];
	mad.lo.s32 	%r55, %r34, %r2, %r5;
	cvta.to.global.u64 	%rd16, %rd19;
	mul.wide.s32 	%rd17, %r55, 4;
	add.s64 	%rd18, %rd16, %rd17;
	st.global.f32 	[%rd18], %f180;
$L__BB0_21:
	ret;

}


// ===== COMPILED SASS (sm_100) =====

	.target	sm_100

	.elftype	@"ET_EXEC"


//--------------------- .note.nv.tkinfo           --------------------------
	.section	.note.nv.tkinfo,"",@"SHT_NOTE"
	.sectionflags	@"SHF_NOTE_NV_TKINFO"
	.tkinfo
        /*0018*/ 	.word	0x00000002
        /*0030*/ 	.string	""
        /*0030*/ 	.string	"ptxas"
        /*0030*/ 	.string	"Cuda compilation tools, release 13.0, V13.0.88"
        /*0030*/ 	.string	"Build cuda_13.0.r13.0/compiler.36424714_0"
        /*0030*/ 	.string	"-arch sm_100 -m 64 "



//--------------------- .note.nv.cuinfo           --------------------------
	.section	.note.nv.cuinfo,"",@"SHT_NOTE"
	.sectionflags	@"SHF_NOTE_NV_CUINFO"
        /*0018*/ 	.short	0x0002
        /*001a*/ 	.short	0x0064
        /*001c*/ 	.short	0x0082
	.zero		2


//--------------------- .nv.info                  --------------------------
	.section	.nv.info,"",@"SHT_CUDA_INFO"
	.align	4


	//----- nvinfo : EIATTR_REGCOUNT
	.align		4
        /*0000*/ 	.byte	0x04, 0x2f
        /*0002*/ 	.short	(.L_1 - .L_0)
	.align		4
.L_0:
        /*0004*/ 	.word	index@(_Z24tiled_gemm_shared_memoryPKfS0_Pfiii)
        /*0008*/ 	.word	0x00000020


	//----- nvinfo : EIATTR_FRAME_SIZE
	.align		4
.L_1:
        /*000c*/ 	.byte	0x04, 0x11
        /*000e*/ 	.short	(.L_3 - .L_2)
	.align		4
.L_2:
        /*0010*/ 	.word	index@(_Z24tiled_gemm_shared_memoryPKfS0_Pfiii)
        /*0014*/ 	.word	0x00000000


	//----- nvinfo : EIATTR_MIN_STACK_SIZE
	.align		4
.L_3:
        /*0018*/ 	.byte	0x04, 0x12
        /*001a*/ 	.short	(.L_5 - .L_4)
	.align		4
.L_4:
        /*001c*/ 	.word	index@(_Z24tiled_gemm_shared_memoryPKfS0_Pfiii)
        /*0020*/ 	.word	0x00000000
.L_5:


//--------------------- .nv.compat                --------------------------
	.section	.nv.compat,"",@"SHT_CUDA_COMPAT_INFO"
	.align	4
        /*0000*/ 	.byte	0x02, 0x09, 0x00, 0x00, 0x02, 0x02, 0x01, 0x00, 0x02, 0x05, 0x05, 0x00, 0x03, 0x07, 0x01, 0x01
        /*0010*/ 	.byte	0x02, 0x03, 0x00, 0x00, 0x02, 0x06, 0x01, 0x00, 0x04, 0x0b, 0x08, 0x00, 0x09, 0x00, 0x00, 0x00
        /*0020*/ 	.byte	0x00, 0x00, 0x00, 0x00


//--------------------- .nv.info._Z24tiled_gemm_shared_memoryPKfS0_Pfiii --------------------------
	.section	.nv.info._Z24tiled_gemm_shared_memoryPKfS0_Pfiii,"",@"SHT_CUDA_INFO"
	.sectionflags	@""
	.align	4


	//----- nvinfo : EIATTR_CUDA_API_VERSION
	.align		4
        /*0000*/ 	.byte	0x04, 0x37
        /*0002*/ 	.short	(.L_7 - .L_6)
.L_6:
        /*0004*/ 	.word	0x00000082


	//----- nvinfo : EIATTR_KPARAM_INFO
	.align		4
.L_7:
        /*0008*/ 	.byte	0x04, 0x17
        /*000a*/ 	.short	(.L_9 - .L_8)
.L_8:
        /*000c*/ 	.word	0x00000000
        /*0010*/ 	.short	0x0005
        /*0012*/ 	.short	0x0020
        /*0014*/ 	.byte	0x00, 0xf0, 0x11, 0x00


	//----- nvinfo : EIATTR_KPARAM_INFO
	.align		4
.L_9:
        /*0018*/ 	.byte	0x04, 0x17
        /*001a*/ 	.short	(.L_11 - .L_10)
.L_10:
        /*001c*/ 	.word	0x00000000
        /*0020*/ 	.short	0x0004
        /*0022*/ 	.short	0x001c
        /*0024*/ 	.byte	0x00, 0xf0, 0x11, 0x00


	//----- nvinfo : EIATTR_KPARAM_INFO
	.align		4
.L_11:
        /*0028*/ 	.byte	0x04, 0x17
        /*002a*/ 	.short	(.L_13 - .L_12)
.L_12:
        /*002c*/ 	.word	0x00000000
        /*0030*/ 	.short	0x0003
        /*0032*/ 	.short	0x0018
        /*0034*/ 	.byte	0x00, 0xf0, 0x11, 0x00


	//----- nvinfo : EIATTR_KPARAM_INFO
	.align		4
.L_13:
        /*0038*/ 	.byte	0x04, 0x17
        /*003a*/ 	.short	(.L_15 - .L_14)
.L_14:
        /*003c*/ 	.word	0x00000000
        /*0040*/ 	.short	0x0002
        /*0042*/ 	.short	0x0010
        /*0044*/ 	.byte	0x00, 0xf5, 0x21, 0x00


	//----- nvinfo : EIATTR_KPARAM_INFO
	.align		4
.L_15:
        /*0048*/ 	.byte	0x04, 0x17
        /*004a*/ 	.short	(.L_17 - .L_16)
.L_16:
        /*004c*/ 	.word	0x00000000
        /*0050*/ 	.short	0x0001
        /*0052*/ 	.short	0x0008
        /*0054*/ 	.byte	0x00, 0xf5, 0x21, 0x00


	//----- nvinfo : EIATTR_KPARAM_INFO
	.align		4
.L_17:
        /*0058*/ 	.byte	0x04, 0x17
        /*005a*/ 	.short	(.L_19 - .L_18)
.L_18:
        /*005c*/ 	.word	0x00000000
        /*0060*/ 	.short	0x0000
        /*0062*/ 	.short	0x0000
        /*0064*/ 	.byte	0x00, 0xf5, 0x21, 0x00


	//----- nvinfo : EIATTR_SPARSE_MMA_MASK
	.align		4
.L_19:
        /*0068*/ 	.byte	0x03, 0x50
        /*006a*/ 	.short	0x0000


	//----- nvinfo : EIATTR_MAXREG_COUNT
	.align		4
        /*006c*/ 	.byte	0x03, 0x1b
        /*006e*/ 	.short	0x00ff


	//----- nvinfo : EIATTR_NUM_BARRIERS
	.align		4
        /*0070*/ 	.byte	0x02, 0x4c
        /*0072*/ 	.byte	0x01
	.zero		1


	//----- nvinfo : EIATTR_MERCURY_ISA_VERSION
	.align		4
        /*0074*/ 	.byte	0x03, 0x5f
        /*0076*/ 	.short	0x0101


	//----- nvinfo : EIATTR_VRC_CTA_INIT_COUNT
	.align		4
        /*0078*/ 	.byte	0x02, 0x4a
	.zero		1
	.zero		1


	//----- nvinfo : EIATTR_EXIT_INSTR_OFFSETS
	.align		4
        /*007c*/ 	.byte	0x04, 0x1c
        /*007e*/ 	.short	(.L_21 - .L_20)


	//   ....[0]....
.L_20:
        /*0080*/ 	.word	0x00000d80


	//   ....[1]....
        /*0084*/ 	.word	0x00000dd0


	//----- nvinfo : EIATTR_CBANK_PARAM_SIZE
	.align		4
.L_21:
        /*0088*/ 	.byte	0x03, 0x19
        /*008a*/ 	.short	0x0024


	//----- nvinfo : EIATTR_PARAM_CBANK
	.align		4
        /*008c*/ 	.byte	0x04, 0x0a
        /*008e*/ 	.short	(.L_23 - .L_22)
	.align		4
.L_22:
        /*0090*/ 	.word	index@(.nv.constant0._Z24tiled_gemm_shared_memoryPKfS0_Pfiii)
        /*0094*/ 	.short	0x0380
        /*0096*/ 	.short	0x0024


	//----- nvinfo : EIATTR_SW_WAR
	.align		4
.L_23:
        /*0098*/ 	.byte	0x04, 0x36
        /*009a*/ 	.short	(.L_25 - .L_24)
.L_24:
        /*009c*/ 	.word	0x00000008
.L_25:


//--------------------- .nv.callgraph             --------------------------
	.section	.nv.callgraph,"",@"SHT_CUDA_CALLGRAPH"
	.align	4
	.sectionentsize	8
	.align		4
        /*0000*/ 	.word	0x00000000
	.align		4
        /*0004*/ 	.word	0xffffffff
	.align		4
        /*0008*/ 	.word	0x00000000
	.align		4
        /*000c*/ 	.word	0xfffffffe
	.align		4
        /*0010*/ 	.word	0x00000000
	.align		4
        /*0014*/ 	.word	0xfffffffd
	.align		4
        /*0018*/ 	.word	0x00000000
	.align		4
        /*001c*/ 	.word	0xfffffffc


//--------------------- .text._Z24tiled_gemm_shared_memoryPKfS0_Pfiii --------------------------
	.section	.text._Z24tiled_gemm_shared_memoryPKfS0_Pfiii,"ax",@progbits
	.align	128
        .global         _Z24tiled_gemm_shared_memoryPKfS0_Pfiii
        .type           _Z24tiled_gemm_shared_memoryPKfS0_Pfiii,@function
        .size           _Z24tiled_gemm_shared_memoryPKfS0_Pfiii,(.L_x_4 - _Z24tiled_gemm_shared_memoryPKfS0_Pfiii)
        .other          _Z24tiled_gemm_shared_memoryPKfS0_Pfiii,@"STO_CUDA_ENTRY STV_DEFAULT"
_Z24tiled_gemm_shared_memoryPKfS0_Pfiii:
.text._Z24tiled_gemm_shared_memoryPKfS0_Pfiii:
[----:B------:R-:W-:Y:S01]  /*0000*/  LDC R1, c[0x0][0x37c] ;  /* 0x0000df00ff017b82 */ /* 0x000fe20000000800 */
[----:B------:R-:W0:Y:S01]  /*0010*/  S2R R3, SR_CTAID.Y ;  /* 0x0000000000037919 */ /* 0x000e220000002600 */
[----:B------:R-:W1:Y:S01]  /*0020*/  LDCU UR7, c[0x0][0x3a0] ;  /* 0x00007400ff0777ac */ /* 0x000e620008000800 */
[----:B------:R-:W-:Y:S01]  /*0030*/  HFMA2 R27, -RZ, RZ, 0, 0 ;  /* 0x00000000ff1b7431 */ /* 0x000fe200000001ff */
[----:B------:R-:W0:Y:S01]  /*0040*/  S2R R14, SR_TID.Y ;  /* 0x00000000000e7919 */ /* 0x000e220000002200 */
[----:B------:R-:W2:Y:S01]  /*0050*/  LDCU.64 UR8, c[0x0][0x358] ;  /* 0x00006b00ff0877ac */ /* 0x000ea20008000a00 */
[----:B------:R-:W3:Y:S01]  /*0060*/  S2R R6, SR_CTAID.X ;  /* 0x0000000000067919 */ /* 0x000ee20000002500 */
[----:B------:R-:W3:Y:S01]  /*0070*/  S2R R13, SR_TID.X ;  /* 0x00000000000d7919 */ /* 0x000ee20000002100 */
[----:B-1----:R-:W-:Y:S01]  /*0080*/  UISETP.GE.AND UP0, UPT, UR7, 0x1, UPT ;  /* 0x000000010700788c */ /* 0x002fe2000bf06270 */
[----:B0-----:R-:W-:Y:S02]  /*0090*/  LEA R0, R3, R14, 0x4 ;  /* 0x0000000e03007211 */ /* 0x001fe400078e20ff */
[----:B---3--:R-:W-:-:S06]  /*00a0*/  LEA R3, R6, R13, 0x4 ;  /* 0x0000000d06037211 */ /* 0x008fcc00078e20ff */
[----:B--2---:R-:W-:Y:S05]  /*00b0*/  BRA.U !UP0, `(.L_x_0) ;  /* 0x0000000d08247547 */ /* 0x004fea000b800000 */
[----:B------:R-:W0:Y:S01]  /*00c0*/  S2UR UR6, SR_CgaCtaId ;  /* 0x00000000000679c3 */ /* 0x000e220000008800 */
[----:B------:R-:W-:Y:S01]  /*00d0*/  UMOV UR4, 0x400 ;  /* 0x0000040000047882 */ /* 0x000fe20000000000 */
[----:B------:R-:W-:Y:S01]  /*00e0*/  UISETP.GE.U32.AND UP0, UPT, UR7, 0x11, UPT ;  /* 0x000000110700788c */ /* 0x000fe2000bf06070 */
[----:B------:R-:W-:Y:S01]  /*00f0*/  MOV R27, RZ ;  /* 0x000000ff001b7202 */ /* 0x000fe20000000f00 */
[----:B------:R-:W-:Y:S02]  /*0100*/  UIADD3 UR5, UPT, UPT, UR4, 0x400, URZ ;  /* 0x0000040004057890 */ /* 0x000fe4000fffe0ff */
[----:B0-----:R-:W-:Y:S02]  /*0110*/  ULEA UR4, UR6, UR4, 0x18 ;  /* 0x0000000406047291 */ /* 0x001fe4000f8ec0ff */
[----:B------:R-:W-:Y:S02]  /*0120*/  ULEA UR5, UR6, UR5, 0x18 ;  /* 0x0000000506057291 */ /* 0x000fe4000f8ec0ff */
[----:B------:R-:W-:-:S02]  /*0130*/  UIADD3 UR6, UPT, UPT, UR7, 0xf, URZ ;  /* 0x0000000f07067890 */ /* 0x000fc4000fffe0ff */
[C---:B------:R-:W-:Y:S01]  /*0140*/  LEA R2, R14.reuse, UR4, 0x6 ;  /* 0x000000040e027c11 */ /* 0x040fe2000f8e30ff */
[----:B------:R-:W-:Y:S01]  /*0150*/  UMOV UR4, URZ ;  /* 0x000000ff00047c82 */ /* 0x000fe20008000000 */
[C---:B------:R-:W-:Y:S02]  /*0160*/  LEA R16, R13.reuse, UR5, 0x2 ;  /* 0x000000050d107c11 */ /* 0x040fe4000f8e10ff */
[----:B------:R-:W-:Y:S02]  /*0170*/  LEA R22, R13, R2, 0x2 ;  /* 0x000000020d167211 */ /* 0x000fe400078e10ff */
[----:B------:R-:W-:Y:S01]  /*0180*/  LEA R20, R14, R16, 0x6 ;  /* 0x000000100e147211 */ /* 0x000fe200078e30ff */
[----:B------:R-:W-:Y:S06]  /*0190*/  BRA.U !UP0, `(.L_x_1) ;  /* 0x0000000508fc7547 */ /* 0x000fec000b800000 */
[----:B------:R-:W0:Y:S01]  /*01a0*/  LDCU.64 UR10, c[0x0][0x398] ;  /* 0x00007300ff0a77ac */ /* 0x000e220008000a00 */
[----:B------:R-:W1:Y:S01]  /*01b0*/  LDC R12, c[0x0][0x39c] ;  /* 0x0000e700ff0c7b82 */ /* 0x000e620000000800 */
[----:B------:R-:W-:Y:S01]  /*01c0*/  IADD3 R4, PT, PT, R14, 0x10, RZ ;  /* 0x000000100e047810 */ /* 0x000fe20007ffe0ff */
[----:B------:R-:W-:Y:S01]  /*01d0*/  IMAD R18, R0, UR7, R13 ;  /* 0x0000000700127c24 */ /* 0x000fe2000f8e020d */
[----:B------:R-:W-:Y:S01]  /*01e0*/  USHF.R.U32.HI UR4, URZ, 0x4, UR6 ;  /* 0x00000004ff047899 */ /* 0x000fe20008011606 */
[----:B------:R-:W-:Y:S01]  /*01f0*/  MOV R27, RZ ;  /* 0x000000ff001b7202 */ /* 0x000fe20000000f00 */
[----:B------:R-:W2:Y:S01]  /*0200*/  LDCU UR5, c[0x0][0x3a0] ;  /* 0x00007400ff0577ac */ /* 0x000ea20008000800 */
[----:B------:R-:W-:Y:S02]  /*0210*/  MOV R17, R13 ;  /* 0x0000000d00117202 */ /* 0x000fe40000000f00 */
[----:B------:R-:W3:Y:S01]  /*0220*/  LDC.64 R24, c[0x0][0x380] ;  /* 0x0000e000ff187b82 */ /* 0x000ee20000000a00 */
[----:B------:R-:W-:Y:S01]  /*0230*/  ULOP3.LUT UR4, UR4, 0x7fffffe, URZ, 0xc0, !UPT ;  /* 0x07fffffe04047892 */ /* 0x000fe2000f8ec0ff */
[----:B------:R-:W-:-:S03]  /*0240*/  MOV R15, R14 ;  /* 0x0000000e000f7202 */ /* 0x000fc60000000f00 */
[----:B------:R-:W-:Y:S01]  /*0250*/  UIADD3 UR4, UPT, UPT, -UR4, URZ, URZ ;  /* 0x000000ff04047290 */ /* 0x000fe2000fffe1ff */
[--C-:B0-----:R-:W-:Y:S01]  /*0260*/  IMAD R4, R4, UR11, R13.reuse ;  /* 0x0000000b04047c24 */ /* 0x101fe2000f8e020d */
[----:B------:R-:W-:Y:S01]  /*0270*/  ISETP.GE.AND P1, PT, R0, UR10, PT ;  /* 0x0000000a00007c0c */ /* 0x000fe2000bf26270 */
[----:B------:R-:W-:-:S03]  /*0280*/  IMAD R19, R14, UR11, R13 ;  /* 0x0000000b0e137c24 */ /* 0x000fc6000f8e020d */
[C---:B------:R-:W-:Y:S02]  /*0290*/  LEA R21, R6.reuse, R4, 0x4 ;  /* 0x0000000406157211 */ /* 0x040fe400078e20ff */
[----:B--2---:R-:W-:-:S07]  /*02a0*/  LEA R19, R6, R19, 0x4 ;  /* 0x0000001306137211 */ /* 0x004fce00078e20ff */
.L_x_2:
[----:B-1----:R-:W-:Y:S01]  /*02b0*/  ISETP.GE.AND P0, PT, R3, R12, PT ;  /* 0x0000000c0300720c */ /* 0x002fe20003f06270 */
[----:B------:R-:W-:Y:S01]  /*02c0*/  UMOV UR7, UR5 ;  /* 0x0000000500077c82 */ /* 0x000fe20008000000 */
[----:B------:R-:W-:Y:S01]  /*02d0*/  HFMA2 R29, -RZ, RZ, 0, 0 ;  /* 0x00000000ff1d7431 */ /* 0x000fe200000001ff */
[----:B------:R-:W-:Y:S01]  /*02e0*/  ISETP.GE.OR P2, PT, R17, UR7, P1 ;  /* 0x0000000711007c0c */ /* 0x000fe20008f46670 */
[----:B---3--:R-:W-:Y:S01]  /*02f0*/  IMAD.WIDE R8, R18, 0x4, R24 ;  /* 0x0000000412087825 */ /* 0x008fe200078e0218 */
[----:B------:R-:W-:Y:S02]  /*0300*/  ISETP.GE.OR P3, PT, R15, UR7, P0 ;  /* 0x000000070f007c0c */ /* 0x000fe40008766670 */
[----:B------:R-:W-:-:S09]  /*0310*/  MOV R26, RZ ;  /* 0x000000ff001a7202 */ /* 0x000fd20000000f00 */
[----:B------:R-:W2:Y:S02]  /*0320*/  @!P2 LDG.E.CONSTANT R29, desc[UR8][R8.64] ;  /* 0x00000008081da981 */ /* 0x000ea4000c1e9900 */
[----:B------:R-:W0:Y:S02]  /*0330*/  @!P3 LDC.64 R4, c[0x0][0x388] ;  /* 0x0000e200ff04bb82 */ /* 0x000e240000000a00 */
[----:B0-----:R-:W-:-:S05]  /*0340*/  @!P3 IMAD.WIDE R10, R19, 0x4, R4 ;  /* 0x00000004130ab825 */ /* 0x001fca00078e0204 */
[----:B------:R-:W3:Y:S01]  /*0350*/  @!P3 LDG.E.CONSTANT R26, desc[UR8][R10.64] ;  /* 0x000000080a1ab981 */ /* 0x000ee2000c1e9900 */
[----:B------:R-:W-:Y:S01]  /*0360*/  IADD3 R4, PT, PT, R17, 0x10, RZ ;  /* 0x0000001011047810 */ /* 0x000fe20007ffe0ff */
[----:B------:R-:W-:-:S03]  /*0370*/  HFMA2 R23, -RZ, RZ, 0, 0 ;  /* 0x00000000ff177431 */ /* 0x000fc600000001ff */
[----:B------:R-:W-:-:S13]  /*0380*/  ISETP.GE.OR P2, PT, R4, UR7, P1 ;  /* 0x0000000704007c0c */ /* 0x000fda0008f46670 */
[----:B------:R0:W4:Y:S04]  /*0390*/  @!P2 LDG.E.CONSTANT R23, desc[UR8][R8.64+0x40] ;  /* 0x000040080817a981 */ /* 0x000128000c1e9900 */
[----:B--2---:R-:W-:Y:S04]  /*03a0*/  STS [R22], R29 ;  /* 0x0000001d16007388 */ /* 0x004fe80000000800 */
[----:B---3--:R-:W-:Y:S01]  /*03b0*/  STS [R20], R26 ;  /* 0x0000001a14007388 */ /* 0x008fe20000000800 */
[----:B------:R-:W-:Y:S06]  /*03c0*/  BAR.SYNC.DEFER_BLOCKING 0x0 ;  /* 0x0000000000007b1d */ /* 0x000fec0000010000 */
[----:B------:R-:W-:Y:S04]  /*03d0*/  LDS R28, [R16] ;  /* 0x00000000101c7984 */ /* 0x000fe80000000800 */
[----:B------:R-:W1:Y:S04]  /*03e0*/  LDS.128 R4, [R2] ;  /* 0x0000000002047984 */ /* 0x000e680000000c00 */
[----:B0-----:R-:W0:Y:S04]  /*03f0*/  LDS R9, [R16+0x40] ;  /* 0x0000400010097984 */ /* 0x001e280000000800 */
[----:B------:R-:W2:Y:S04]  /*0400*/  LDS R10, [R16+0x80] ;  /* 0x00008000100a7984 */ /* 0x000ea80000000800 */
[----:B------:R-:W3:Y:S04]  /*0410*/  LDS R11, [R16+0xc0] ;  /* 0x0000c000100b7984 */ /* 0x000ee80000000800 */
[----:B------:R-:W-:Y:S04]  /*0420*/  LDS R8, [R16+0x180] ;  /* 0x0001800010087984 */ /* 0x000fe80000000800 */
[----:B------:R-:W-:Y:S01]  /*0430*/  LDS R29, [R16+0x340] ;  /* 0x00034000101d7984 */ /* 0x000fe20000000800 */
[----:B-1----:R-:W-:-:S03]  /*0440*/  FFMA R4, R4, R28, R27 ;  /* 0x0000001c04047223 */ /* 0x002fc6000000001b */
[----:B------:R-:W-:Y:S01]  /*0450*/  LDS R27, [R16+0x140] ;  /* 0x00014000101b7984 */ /* 0x000fe20000000800 */
[----:B0-----:R-:W-:-:S03]  /*0460*/  FFMA R5, R9, R5, R4 ;  /* 0x0000000509057223 */ /* 0x001fc60000000004 */
[----:B------:R-:W-:Y:S01]  /*0470*/  LDS R9, [R16+0x1c0] ;  /* 0x0001c00010097984 */ /* 0x000fe20000000800 */
[----:B--2---:R-:W-:-:S03]  /*0480*/  FFMA R6, R10, R6, R5 ;  /* 0x000000060a067223 */ /* 0x004fc60000000005 */
[----:B------:R-:W-:Y:S01]  /*0490*/  LDS R10, [R16+0x100] ;  /* 0x00010000100a7984 */ /* 0x000fe20000000800 */
[----:B---3--:R-:W-:-:S03]  /*04a0*/  FFMA R11, R11, R7, R6 ;  /* 0x000000070b0b7223 */ /* 0x008fc60000000006 */
[----:B------:R-:W0:Y:S02]  /*04b0*/  LDS.128 R4, [R2+0x10] ;  /* 0x0000100002047984 */ /* 0x000e240000000c00 */
[----:B0-----:R-:W-:Y:S02]  /*04c0*/  FFMA R4, R4, R10, R11 ;  /* 0x0000000a04047223 */ /* 0x001fe4000000000b */
[----:B------:R-:W-:Y:S02]  /*04d0*/  LDS R11, [R16+0x240] ;  /* 0x00024000100b7984 */ /* 0x000fe40000000800 */
[----:B------:R-:W-:Y:S02]  /*04e0*/  FFMA R5, R27, R5, R4 ;  /* 0x000000051b057223 */ /* 0x000fe40000000004 */
[----:B------:R-:W-:Y:S02]  /*04f0*/  LDS R10, [R16+0x300] ;  /* 0x00030000100a7984 */ /* 0x000fe40000000800 */
[----:B------:R-:W-:-:S02]  /*0500*/  FFMA R6, R8, R6, R5 ;  /* 0x0000000608067223 */ /* 0x000fc40000000005 */
[----:B------:R-:W-:Y:S02]  /*0510*/  LDS R8, [R16+0x200] ;  /* 0x0002000010087984 */ /* 0x000fe40000000800 */
[----:B------:R-:W-:Y:S02]  /*0520*/  FFMA R9, R9, R7, R6 ;  /* 0x0000000709097223 */ /* 0x000fe40000000006 */
[----:B------:R-:W0:Y:S02]  /*0530*/  LDS.128 R4, [R2+0x20] ;  /* 0x0000200002047984 */ /* 0x000e240000000c00 */
[----:B0-----:R-:W-:Y:S02]  /*0540*/  FFMA R4, R4, R8, R9 ;  /* 0x0000000804047223 */ /* 0x001fe40000000009 */
[----:B------:R-:W0:Y:S04]  /*0550*/  LDS R8, [R16+0x280] ;  /* 0x0002800010087984 */ /* 0x000e280000000800 */
[----:B------:R-:W1:Y:S01]  /*0560*/  LDS R9, [R16+0x2c0] ;  /* 0x0002c00010097984 */ /* 0x000e620000000800 */
[----:B------:R-:W-:-:S04]  /*0570*/  FFMA R5, R11, R5, R4 ;  /* 0x000000050b057223 */ /* 0x000fc80000000004 */
[----:B0-----:R-:W-:Y:S01]  /*0580*/  FFMA R6, R8, R6, R5 ;  /* 0x0000000608067223 */ /* 0x001fe20000000005 */
[----:B------:R-:W-:-:S04]  /*0590*/  IADD3 R8, PT, PT, R15, 0x10, RZ ;  /* 0x000000100f087810 */ /* 0x000fc80007ffe0ff */
[----:B------:R-:W-:Y:S01]  /*05a0*/  ISETP.GE.OR P0, PT, R8, UR7, P0 ;  /* 0x0000000708007c0c */ /* 0x000fe20008706670 */
[----:B-1----:R-:W-:Y:S02]  /*05b0*/  FFMA R11, R9, R7, R6 ;  /* 0x00000007090b7223 */ /* 0x002fe40000000006 */
[----:B------:R-:W0:Y:S10]  /*05c0*/  LDS.128 R4, [R2+0x30] ;  /* 0x0000300002047984 */ /* 0x000e340000000c00 */
[----:B------:R-:W1:Y:S02]  /*05d0*/  @!P0 LDC.64 R8, c[0x0][0x388] ;  /* 0x0000e200ff088b82 */ /* 0x000e640000000a00 */
[----:B-1----:R-:W-:Y:S01]  /*05e0*/  @!P0 IMAD.WIDE R26, R21, 0x4, R8 ;  /* 0x00000004151a8825 */ /* 0x002fe200078e0208 */
[----:B------:R-:W-:-:S06]  /*05f0*/  MOV R9, RZ ;  /* 0x000000ff00097202 */ /* 0x000fcc0000000f00 */
[----:B------:R-:W2:Y:S01]  /*0600*/  @!P0 LDG.E.CONSTANT R9, desc[UR8][R26.64] ;  /* 0x000000081a098981 */ /* 0x000ea2000c1e9900 */
[----:B0-----:R-:W-:-:S03]  /*0610*/  FFMA R10, R4, R10, R11 ;  /* 0x0000000a040a7223 */ /* 0x001fc6000000000b */
[----:B------:R-:W0:Y:S04]  /*0620*/  LDS R11, [R16+0x380] ;  /* 0x00038000100b7984 */ /* 0x000e280000000800 */
[----:B------:R-:W1:Y:S01]  /*0630*/  LDS R4, [R16+0x3c0] ;  /* 0x0003c00010047984 */ /* 0x000e620000000800 */
[----:B------:R-:W-:Y:S01]  /*0640*/  BAR.SYNC.DEFER_BLOCKING 0x0 ;  /* 0x0000000000007b1d */ /* 0x000fe20000010000 */
[----:B------:R-:W-:-:S05]  /*0650*/  FFMA R10, R29, R5, R10 ;  /* 0x000000051d0a7223 */ /* 0x000fca000000000a */
[----:B----4-:R-:W-:Y:S01]  /*0660*/  STS [R22], R23 ;  /* 0x0000001716007388 */ /* 0x010fe20000000800 */
[----:B0-----:R-:W-:-:S04]  /*0670*/  FFMA R29, R11, R6, R10 ;  /* 0x000000060b1d7223 */ /* 0x001fc8000000000a */
[----:B-1----:R-:W-:Y:S01]  /*0680*/  FFMA R7, R4, R7, R29 ;  /* 0x0000000704077223 */ /* 0x002fe2000000001d */
[----:B------:R-:W-:-:S04]  /*0690*/  UIADD3 UR4, UPT, UPT, UR4, 0x2, URZ ;  /* 0x0000000204047890 */ /* 0x000fc8000fffe0ff */
[----:B------:R-:W-:Y:S01]  /*06a0*/  UISETP.NE.AND UP0, UPT, UR4, URZ, UPT ;  /* 0x000000ff0400728c */ /* 0x000fe2000bf05270 */
[----:B------:R-:W-:Y:S02]  /*06b0*/  IADD3 R18, PT, PT, R18, 0x20, RZ ;  /* 0x0000002012127810 */ /* 0x000fe40007ffe0ff */
[----:B------:R-:W-:Y:S02]  /*06c0*/  IADD3 R15, PT, PT, R15, 0x20, RZ ;  /* 0x000000200f0f7810 */ /* 0x000fe40007ffe0ff */
[----:B------:R-:W-:Y:S02]  /*06d0*/  IADD3 R17, PT, PT, R17, 0x20, RZ ;  /* 0x0000002011117810 */ /* 0x000fe40007ffe0ff */
[C---:B------:R-:W-:Y:S02]  /*06e0*/  LEA R19, R12.reuse, R19, 0x5 ;  /* 0x000000130c137211 */ /* 0x040fe400078e28ff */
[----:B------:R-:W-:Y:S01]  /*06f0*/  LEA R21, R12, R21, 0x5 ;  /* 0x000000150c157211 */ /* 0x000fe200078e28ff */
[----:B--2---:R-:W-:Y:S01]  /*0700*/  STS [R20], R9 ;  /* 0x0000000914007388 */ /* 0x004fe20000000800 */
[----:B------:R-:W-:Y:S06]  /*0710*/  BAR.SYNC.DEFER_BLOCKING 0x0 ;  /* 0x0000000000007b1d */ /* 0x000fec0000010000 */
[----:B------:R-:W-:Y:S04]  /*0720*/  LDS R5, [R16] ;  /* 0x0000000010057984 */ /* 0x000fe80000000800 */
[----:B------:R-:W0:Y:S04]  /*0730*/  LDS.128 R8, [R2] ;  /* 0x0000000002087984 */ /* 0x000e280000000c00 */
[----:B------:R-:W1:Y:S04]  /*0740*/  LDS R6, [R16+0x40] ;  /* 0x0000400010067984 */ /* 0x000e680000000800 */
[----:B------:R-:W2:Y:S04]  /*0750*/  LDS R23, [R16+0x80] ;  /* 0x0000800010177984 */ /* 0x000ea80000000800 */
[----:B------:R-:W3:Y:S04]  /*0760*/  LDS R28, [R16+0xc0] ;  /* 0x0000c000101c7984 */ /* 0x000ee80000000800 */
[----:B------:R-:W-:Y:S04]  /*0770*/  LDS R29, [R16+0x140] ;  /* 0x00014000101d7984 */ /* 0x000fe80000000800 */
[----:B------:R-:W-:Y:S01]  /*0780*/  LDS R26, [R16+0x1c0] ;  /* 0x0001c000101a7984 */ /* 0x000fe20000000800 */
[----:B0-----:R-:W-:-:S04]  /*0790*/  FFMA R8, R8, R5, R7 ;  /* 0x0000000508087223 */ /* 0x001fc80000000007 */
[----:B-1----:R-:W-:Y:S02]  /*07a0*/  FFMA R6, R6, R9, R8 ;  /* 0x0000000906067223 */ /* 0x002fe40000000008 */
[----:B------:R-:W-:Y:S02]  /*07b0*/  LDS R9, [R16+0x100] ;  /* 0x0001000010097984 */ /* 0x000fe40000000800 */
[----:B--2---:R-:W-:Y:S02]  /*07c0*/  FFMA R27, R23, R10, R6 ;  /* 0x0000000a171b7223 */ /* 0x004fe40000000006 */
[----:B------:R-:W0:Y:S04]  /*07d0*/  LDS.128 R4, [R2+0x10] ;  /* 0x0000100002047984 */ /* 0x000e280000000c00 */
[----:B------:R-:W1:Y:S01]  /*07e0*/  LDS R23, [R16+0x180] ;  /* 0x0001800010177984 */ /* 0x000e620000000800 */
[----:B---3--:R-:W-:-:S04]  /*07f0*/  FFMA R11, R28, R11, R27 ;  /* 0x0000000b1c0b7223 */ /* 0x008fc8000000001b */
[----:B0-----:R-:W-:Y:S02]  /*0800*/  FFMA R4, R4, R9, R11 ;  /* 0x0000000904047223 */ /* 0x001fe4000000000b */
[----:B------:R-:W-:Y:S02]  /*0810*/  LDS.128 R8, [R2+0x20] ;  /* 0x0000200002087984 */ /* 0x000fe40000000c00 */
[----:B------:R-:W-:Y:S02]  /*0820*/  FFMA R4, R29, R5, R4 ;  /* 0x000000051d047223 */ /* 0x000fe40000000004 */
[----:B------:R-:W0:Y:S04]  /*0830*/  LDS R5, [R16+0x200] ;  /* 0x0002000010057984 */ /* 0x000e280000000800 */
[----:B------:R-:W2:Y:S01]  /*0840*/  LDS R29, [R16+0x240] ;  /* 0x00024000101d7984 */ /* 0x000ea20000000800 */
[----:B-1----:R-:W-:-:S03]  /*0850*/  FFMA R27, R23, R6, R4 ;  /* 0x00000006171b7223 */ /* 0x002fc60000000004 */
[----:B------:R-:W1:Y:S01]  /*0860*/  LDS R23, [R16+0x280] ;  /* 0x0002800010177984 */ /* 0x000e620000000800 */
[----:B------:R-:W-:-:S03]  /*0870*/  FFMA R7, R26, R7, R27 ;  /* 0x000000071a077223 */ /* 0x000fc6000000001b */
[----:B------:R-:W3:Y:S04]  /*0880*/  LDS R26, [R16+0x2c0] ;  /* 0x0002c000101a7984 */ /* 0x000ee80000000800 */
[----:B------:R-:W-:Y:S01]  /*0890*/  LDS R27, [R16+0x340] ;  /* 0x00034000101b7984 */ /* 0x000fe20000000800 */
[----:B0-----:R-:W-:-:S03]  /*08a0*/  FFMA R8, R8, R5, R7 ;  /* 0x0000000508087223 */ /* 0x001fc60000000007 */
[----:B------:R-:W-:Y:S01]  /*08b0*/  LDS.128 R4, [R2+0x30] ;  /* 0x0000300002047984 */ /* 0x000fe20000000c00 */
[----:B--2---:R-:W-:-:S03]  /*08c0*/  FFMA R8, R29, R9, R8 ;  /* 0x000000091d087223 */ /* 0x004fc60000000008 */
[----:B------:R-:W0:Y:S01]  /*08d0*/  LDS R9, [R16+0x300] ;  /* 0x0003000010097984 */ /* 0x000e220000000800 */
[----:B-1----:R-:W-:-:S03]  /*08e0*/  FFMA R23, R23, R10, R8 ;  /* 0x0000000a17177223 */ /* 0x002fc60000000008 */
[----:B------:R-:W1:Y:S01]  /*08f0*/  LDS R8, [R16+0x380] ;  /* 0x0003800010087984 */ /* 0x000e620000000800 */
[----:B---3--:R-:W-:-:S03]  /*0900*/  FFMA R11, R26, R11, R23 ;  /* 0x0000000b1a0b7223 */ /* 0x008fc60000000017 */
[----:B------:R-:W2:Y:S01]  /*0910*/  LDS R23, [R16+0x3c0] ;  /* 0x0003c00010177984 */ /* 0x000ea20000000800 */
[----:B0-----:R-:W-:-:S04]  /*0920*/  FFMA R4, R4, R9, R11 ;  /* 0x0000000904047223 */ /* 0x001fc8000000000b */
[----:B------:R-:W-:-:S04]  /*0930*/  FFMA R5, R27, R5, R4 ;  /* 0x000000051b057223 */ /* 0x000fc80000000004 */
[----:B-1----:R-:W-:-:S04]  /*0940*/  FFMA R6, R8, R6, R5 ;  /* 0x0000000608067223 */ /* 0x002fc80000000005 */
[----:B--2---:R-:W-:Y:S01]  /*0950*/  FFMA R27, R23, R7, R6 ;  /* 0x00000007171b7223 */ /* 0x004fe20000000006 */
[----:B------:R-:W-:Y:S06]  /*0960*/  BAR.SYNC.DEFER_BLOCKING 0x0 ;  /* 0x0000000000007b1d */ /* 0x000fec0000010000 */
[----:B------:R-:W-:Y:S05]  /*0970*/  BRA.U UP0, `(.L_x_2) ;  /* 0xfffffff9004c7547 */ /* 0x000fea000b83ffff */
[----:B------:R-:W-:-:S12]  /*0980*/  ULOP3.LUT UR4, UR6, 0x7fffffe0, URZ, 0xc0, !UPT ;  /* 0x7fffffe006047892 */ /* 0x000fd8000f8ec0ff */
.L_x_1:
[----:B------:R-:W-:-:S09]  /*0990*/  ULOP3.LUT UP0, URZ, UR6, 0x10, URZ, 0xc0, !UPT ;  /* 0x0000001006ff7892 */ /* 0x000fd2000f80c0ff */
[----:B------:R-:W-:Y:S05]  /*09a0*/  BRA.U !UP0, `(.L_x_0) ;  /* 0x0000000108e87547 */ /* 0x000fea000b800000 */
[----:B------:R-:W0:Y:S01]  /*09b0*/  LDCU UR5, c[0x0][0x398] ;  /* 0x00007300ff0577ac */ /* 0x000e220008000800 */
[----:B------:R-:W-:Y:S01]  /*09c0*/  IADD3 R7, PT, PT, R13, UR4, RZ ;  /* 0x000000040d077c10 */ /* 0x000fe2000fffe0ff */
[----:B------:R-:W-:Y:S01]  /*09d0*/  HFMA2 R15, -RZ, RZ, 0, 0 ;  /* 0x00000000ff0f7431 */ /* 0x000fe200000001ff */
[----:B------:R-:W-:Y:S01]  /*09e0*/  IADD3 R14, PT, PT, R14, UR4, RZ ;  /* 0x000000040e0e7c10 */ /* 0x000fe2000fffe0ff */
[----:B------:R-:W1:Y:S01]  /*09f0*/  LDCU UR6, c[0x0][0x39c] ;  /* 0x00007380ff0677ac */ /* 0x000e620008000800 */
[----:B------:R-:W-:Y:S02]  /*0a00*/  ISETP.GE.AND P0, PT, R7, UR7, PT ;  /* 0x0000000707007c0c */ /* 0x000fe4000bf06270 */
[----:B------:R-:W-:Y:S02]  /*0a10*/  ISETP.GE.AND P1, PT, R14, UR7, PT ;  /* 0x000000070e007c0c */ /* 0x000fe4000bf26270 */
[----:B------:R-:W-:Y:S02]  /*0a20*/  MOV R21, RZ ;  /* 0x000000ff00157202 */ /* 0x000fe40000000f00 */
[----:B0-----:R-:W-:-:S02]  /*0a30*/  ISETP.GE.OR P0, PT, R0, UR5, P0 ;  /* 0x0000000500007c0c */ /* 0x001fc40008706670 */
[----:B-1----:R-:W-:-:S11]  /*0a40*/  ISETP.GE.OR P1, PT, R3, UR6, P1 ;  /* 0x0000000603007c0c */ /* 0x002fd60008f26670 */
[----:B------:R-:W0:Y:S01]  /*0a50*/  @!P0 LDC.64 R8, c[0x0][0x380] ;  /* 0x0000e000ff088b82 */ /* 0x000e220000000a00 */
[----:B------:R-:W-:Y:S02]  /*0a60*/  @!P0 IMAD R7, R0, UR7, R7 ;  /* 0x0000000700078c24 */ /* 0x000fe4000f8e0207 */
[----:B------:R-:W-:-:S05]  /*0a70*/  @!P1 IMAD R13, R14, UR6, R3 ;  /* 0x000000060e0d9c24 */ /* 0x000fca000f8e0203 */
[----:B------:R-:W1:Y:S01]  /*0a80*/  @!P1 LDC.64 R4, c[0x0][0x388] ;  /* 0x0000e200ff049b82 */ /* 0x000e620000000a00 */
[----:B0-----:R-:W-:-:S05]  /*0a90*/  @!P0 IMAD.WIDE R8, R7, 0x4, R8 ;  /* 0x0000000407088825 */ /* 0x001fca00078e0208 */
[----:B------:R-:W2:Y:S01]  /*0aa0*/  @!P0 LDG.E.CONSTANT R15, desc[UR8][R8.64] ;  /* 0x00000008080f8981 */ /* 0x000ea2000c1e9900 */
[----:B-1----:R-:W-:-:S05]  /*0ab0*/  @!P1 IMAD.WIDE R12, R13, 0x4, R4 ;  /* 0x000000040d0c9825 */ /* 0x002fca00078e0204 */
[----:B------:R-:W3:Y:S04]  /*0ac0*/  @!P1 LDG.E.CONSTANT R21, desc[UR8][R12.64] ;  /* 0x000000080c159981 */ /* 0x000ee8000c1e9900 */
[----:B--2---:R-:W-:Y:S04]  /*0ad0*/  STS [R22], R15 ;  /* 0x0000000f16007388 */ /* 0x004fe80000000800 */
[----:B---3--:R-:W-:Y:S01]  /*0ae0*/  STS [R20], R21 ;  /* 0x0000001514007388 */ /* 0x008fe20000000800 */
[----:B------:R-:W-:Y:S06]  /*0af0*/  BAR.SYNC.DEFER_BLOCKING 0x0 ;  /* 0x0000000000007b1d */ /* 0x000fec0000010000 */
[----:B------:R-:W-:Y:S04]  /*0b00*/  LDS R14, [R16] ;  /* 0x00000000100e7984 */ /* 0x000fe80000000800 */
[----:B------:R-:W0:Y:S04]  /*0b10*/  LDS.128 R4, [R2] ;  /* 0x0000000002047984 */ /* 0x000e280000000c00 */
[----:B------:R-:W1:Y:S04]  /*0b20*/  LDS R25, [R16+0x40] ;  /* 0x0000400010197984 */ /* 0x000e680000000800 */
[----:B------:R-:W2:Y:S04]  /*0b30*/  LDS R23, [R16+0x80] ;  /* 0x0000800010177984 */ /* 0x000ea80000000800 */
[----:B------:R-:W3:Y:S04]  /*0b40*/  LDS R24, [R16+0xc0] ;  /* 0x0000c00010187984 */ /* 0x000ee80000000800 */
[----:B------:R-:W-:Y:S04]  /*0b50*/  LDS R17, [R16+0x100] ;  /* 0x0001000010117984 */ /* 0x000fe80000000800 */
[----:B------:R-:W4:Y:S04]  /*0b60*/  LDS.128 R8, [R2+0x10] ;  /* 0x0000100002087984 */ /* 0x000f280000000c00 */
[----:B------:R-:W5:Y:S04]  /*0b70*/  LDS R18, [R16+0x140] ;  /* 0x0001400010127984 */ /* 0x000f680000000800 */
[----:B------:R-:W5:Y:S04]  /*0b80*/  LDS R19, [R16+0x180] ;  /* 0x0001800010137984 */ /* 0x000f680000000800 */
[----:B------:R-:W5:Y:S04]  /*0b90*/  LDS R20, [R16+0x1c0] ;  /* 0x0001c00010147984 */ /* 0x000f680000000800 */
[----:B------:R-:W-:Y:S01]  /*0ba0*/  LDS R21, [R16+0x200] ;  /* 0x0002000010157984 */ /* 0x000fe20000000800 */
[----:B0-----:R-:W-:-:S03]  /*0bb0*/  FFMA R22, R4, R14, R27 ;  /* 0x0000000e04167223 */ /* 0x001fc6000000001b */
[----:B------:R-:W0:Y:S04]  /*0bc0*/  LDS.128 R12, [R2+0x20] ;  /* 0x00002000020c7984 */ /* 0x000e280000000c00 */
[----:B------:R-:W0:Y:S01]  /*0bd0*/  LDS R4, [R16+0x240] ;  /* 0x0002400010047984 */ /* 0x000e220000000800 */
[----:B-1----:R-:W-:-:S03]  /*0be0*/  FFMA R22, R25, R5, R22 ;  /* 0x0000000519167223 */ /* 0x002fc60000000016 */
[----:B------:R-:W1:Y:S01]  /*0bf0*/  LDS R5, [R16+0x280] ;  /* 0x0002800010057984 */ /* 0x000e620000000800 */
[----:B--2---:R-:W-:-:S03]  /*0c00*/  FFMA R23, R23, R6, R22 ;  /* 0x0000000617177223 */ /* 0x004fc60000000016 */
[----:B------:R-:W2:Y:S01]  /*0c10*/  LDS R6, [R16+0x2c0] ;  /* 0x0002c00010067984 */ /* 0x000ea20000000800 */
[----:B---3--:R-:W-:-:S03]  /*0c20*/  FFMA R23, R24, R7, R23 ;  /* 0x0000000718177223 */ /* 0x008fc60000000017 */
[----:B------:R-:W-:Y:S04]  /*0c30*/  LDS R7, [R16+0x300] ;  /* 0x0003000010077984 */ /* 0x000fe80000000800 */
[----:B------:R-:W3:Y:S01]  /*0c40*/  LDS.128 R24, [R2+0x30] ;  /* 0x0000300002187984 */ /* 0x000ee20000000c00 */
[----:B----4-:R-:W-:-:S03]  /*0c50*/  FFMA R23, R8, R17, R23 ;  /* 0x0000001108177223 */ /* 0x010fc60000000017 */
[----:B------:R-:W4:Y:S04]  /*0c60*/  LDS R22, [R16+0x340] ;  /* 0x0003400010167984 */ /* 0x000f280000000800 */
[----:B------:R-:W4:Y:S01]  /*0c70*/  LDS R17, [R16+0x380] ;  /* 0x0003800010117984 */ /* 0x000f220000000800 */
[----:B-----5:R-:W-:-:S03]  /*0c80*/  FFMA R18, R18, R9, R23 ;  /* 0x0000000912127223 */ /* 0x020fc60000000017 */
[----:B------:R-:W5:Y:S01]  /*0c90*/  LDS R8, [R16+0x3c0] ;  /* 0x0003c00010087984 */ /* 0x000f620000000800 */
[----:B------:R-:W-:-:S04]  /*0ca0*/  FFMA R19, R19, R10, R18 ;  /* 0x0000000a13137223 */ /* 0x000fc80000000012 */
[----:B------:R-:W-:-:S04]  /*0cb0*/  FFMA R11, R20, R11, R19 ;  /* 0x0000000b140b7223 */ /* 0x000fc80000000013 */
[----:B0-----:R-:W-:-:S04]  /*0cc0*/  FFMA R11, R12, R21, R11 ;  /* 0x000000150c0b7223 */ /* 0x001fc8000000000b */
[----:B------:R-:W-:-:S04]  /*0cd0*/  FFMA R4, R4, R13, R11 ;  /* 0x0000000d04047223 */ /* 0x000fc8000000000b */
[----:B-1----:R-:W-:-:S04]  /*0ce0*/  FFMA R5, R5, R14, R4 ;  /* 0x0000000e05057223 */ /* 0x002fc80000000004 */
[----:B--2---:R-:W-:-:S04]  /*0cf0*/  FFMA R5, R6, R15, R5 ;  /* 0x0000000f06057223 */ /* 0x004fc80000000005 */
[----:B---3--:R-:W-:-:S04]  /*0d00*/  FFMA R5, R24, R7, R5 ;  /* 0x0000000718057223 */ /* 0x008fc80000000005 */
[----:B----4-:R-:W-:-:S04]  /*0d10*/  FFMA R22, R22, R25, R5 ;  /* 0x0000001916167223 */ /* 0x010fc80000000005 */
[----:B------:R-:W-:-:S04]  /*0d20*/  FFMA R17, R17, R26, R22 ;  /* 0x0000001a11117223 */ /* 0x000fc80000000016 */
[----:B-----5:R-:W-:Y:S01]  /*0d30*/  FFMA R27, R8, R27, R17 ;  /* 0x0000001b081b7223 */ /* 0x020fe20000000011 */
[----:B------:R-:W-:Y:S06]  /*0d40*/  BAR.SYNC.DEFER_BLOCKING 0x0 ;  /* 0x0000000000007b1d */ /* 0x000fec0000010000 */
.L_x_0:
[----:B------:R-:W0:Y:S02]  /*0d50*/  LDCU.64 UR4, c[0x0][0x398] ;  /* 0x00007300ff0477ac */ /* 0x000e240008000a00 */
[----:B0-----:R-:W-:-:S04]  /*0d60*/  ISETP.GE.AND P0, PT, R3, UR5, PT ;  /* 0x0000000503007c0c */ /* 0x001fc8000bf06270 */
[----:B------:R-:W-:-:S13]  /*0d70*/  ISETP.GE.OR P0, PT, R0, UR4, P0 ;  /* 0x0000000400007c0c */ /* 0x000fda0008706670 */
[----:B------:R-:W-:Y:S05]  /*0d80*/  @P0 EXIT ;  /* 0x000000000000094d */ /* 0x000fea0003800000 */
[----:B------:R-:W0:Y:S01]  /*0d90*/  LDC.64 R4, c[0x0][0x390] ;  /* 0x0000e400ff047b82 */ /* 0x000e220000000a00 */
[----:B------:R-:W-:-:S04]  /*0da0*/  IMAD R3, R0, UR5, R3 ;  /* 0x0000000500037c24 */ /* 0x000fc8000f8e0203 */
[----:B0-----:R-:W-:-:S05]  /*0db0*/  IMAD.WIDE R2, R3, 0x4, R4 ;  /* 0x0000000403027825 */ /* 0x001fca00078e0204 */
[----:B------:R-:W-:Y:S01]  /*0dc0*/  STG.E desc[UR8][R2.64], R27 ;  /* 0x0000001b02007986 */ /* 0x000fe2000c101908 */
[----:B------:R-:W-:Y:S05]  /*0dd0*/  EXIT ;  /* 0x000000000000794d */ /* 0x000fea0003800000 */
.L_x_3:
[----:B------:R-:W-:-:S00]  /*0de0*/  BRA `(.L_x_3) ;  /* 0xfffffffc00fc7947 */ /* 0x000fc0000383ffff */
[----:B------:R-:W-:-:S00]  /*0df0*/  NOP ;  /* 0x0000000000007918 */ /* 0x000fc00000000000 */
        /* <DEDUP_REMOVED lines=8> */
.L_x_4:


//--------------------- .nv.shared._Z24tiled_gemm_shared_memoryPKfS0_Pfiii --------------------------
	.section	.nv.shared._Z24tiled_gemm_shared_memoryPKfS0_Pfiii,"aw",@nobits
	.sectionflags	@""
	.align	4
.nv.shared._Z24tiled_gemm_shared_memoryPKfS0_Pfiii:
	.zero		3072


//--------------------- .nv.shared.reserved.0     --------------------------
	.section	.nv.shared.reserved.0,"aw",@nobits
	.weak		__nv_reservedSMEM_offset_0_alias
	.size		__nv_reservedSMEM_offset_0_alias, 0, 64
	.other		__nv_reservedSMEM_offset_0_alias,@"STO_CUDA_RESERVED_SHARED STV_DEFAULT"
__nv_reservedSMEM_offset_0_alias:
	.zero		0
	.zero		64


//--------------------- .nv.constant0._Z24tiled_gemm_shared_memoryPKfS0_Pfiii --------------------------
	.section	.nv.constant0._Z24tiled_gemm_shared_memoryPKfS0_Pfiii,"a",@progbits
	.sectionflags	@""
	.align	4
.nv.constant0._Z24tiled_gemm_shared_memoryPKfS0_Pfiii:
	.zero		932


//--------------------- SYMBOLS --------------------------

	.type		.nv.reservedSmem.offset0,@object
	.size		.nv.reservedSmem.offset0,0x4
	.type		.nv.reservedSmem.cap,@object
	.size		.nv.reservedSmem.cap,0x4
